//
// Generated by NVIDIA NVVM Compiler
//
// Compiler Build ID: CL-36424714
// Cuda compilation tools, release 13.0, V13.0.88
// Based on NVVM 20.0.0
//

.version 9.0
.target sm_100
.address_size 64

	// .globl	_Z6kernelPf

.visible .entry _Z6kernelPf(
	.param .u64 .ptr .align 1 _Z6kernelPf_param_0
)
{
	.reg .pred 	%p<2>;
	.reg .b32 	%r<6>;
	.reg .b32 	%f<5>;
	.reg .b64 	%rd<7>;

	ld.param.u64 	%rd1, [_Z6kernelPf_param_0];
	mov.u32 	%r3, %ctaid.x;
	mov.u32 	%r4, %ntid.x;
	mov.u32 	%r5, %tid.x;
	mad.lo.s32 	%r1, %r3, %r4, %r5;
	add.s32 	%r2, %r1, -1;
	setp.gt.u32 	%p1, %r2, 1025;
	@%p1 bra 	$L__BB0_2;
	cvta.to.global.u64 	%rd2, %rd1;
	mul.wide.u32 	%rd3, %r2, 4;
	add.s64 	%rd4, %rd2, %rd3;
	ld.global.f32 	%f1, [%rd4];
	mul.wide.u32 	%rd5, %r1, 4;
	add.s64 	%rd6, %rd2, %rd5;
	ld.global.f32 	%f2, [%rd6+4];
	add.f32 	%f3, %f1, %f2;
	mul.f32 	%f4, %f3, 0f3F000000;
	st.global.f32 	[%rd6], %f4;
$L__BB0_2:
	ret;

}


// ===== COMPILED SASS (sm_100) =====

	.target	sm_100

	.elftype	@"ET_EXEC"


//--------------------- .note.nv.tkinfo           --------------------------
	.section	.note.nv.tkinfo,"",@"SHT_NOTE"
	.sectionflags	@"SHF_NOTE_NV_TKINFO"
	.tkinfo
        /*0018*/ 	.word	0x00000002
        /*0030*/ 	.string	""
        /*0030*/ 	.string	"ptxas"
        /*0030*/ 	.string	"Cuda compilation tools, release 13.0, V13.0.88"
        /*0030*/ 	.string	"Build cuda_13.0.r13.0/compiler.36424714_0"
        /*0030*/ 	.string	"-arch sm_100 -m 64 "



//--------------------- .note.nv.cuinfo           --------------------------
	.section	.note.nv.cuinfo,"",@"SHT_NOTE"
	.sectionflags	@"SHF_NOTE_NV_CUINFO"
        /*0018*/ 	.short	0x0002
        /*001a*/ 	.short	0x0064
        /*001c*/ 	.short	0x0082
	.zero		2


//--------------------- .nv.info                  --------------------------
	.section	.nv.info,"",@"SHT_CUDA_INFO"
	.align	4


	//----- nvinfo : EIATTR_REGCOUNT
	.align		4
        /*0000*/ 	.byte	0x04, 0x2f
        /*0002*/ 	.short	(.L_1 - .L_0)
	.align		4
.L_0:
        /*0004*/ 	.word	index@(_Z6kernelPf)
        /*0008*/ 	.word	0x0000000a


	//----- nvinfo : EIATTR_FRAME_SIZE
	.align		4
.L_1:
        /*000c*/ 	.byte	0x04, 0x11
        /*000e*/ 	.short	(.L_3 - .L_2)
	.align		4
.L_2:
        /*0010*/ 	.word	index@(_Z6kernelPf)
        /*0014*/ 	.word	0x00000000


	//----- nvinfo : EIATTR_MIN_STACK_SIZE
	.align		4
.L_3:
        /*0018*/ 	.byte	0x04, 0x12
        /*001a*/ 	.short	(.L_5 - .L_4)
	.align		4
.L_4:
        /*001c*/ 	.word	index@(_Z6kernelPf)
        /*0020*/ 	.word	0x00000000
.L_5:


//--------------------- .nv.compat                --------------------------
	.section	.nv.compat,"",@"SHT_CUDA_COMPAT_INFO"
	.align	4
        /*0000*/ 	.byte	0x02, 0x09, 0x00, 0x00, 0x02, 0x02, 0x01, 0x00, 0x02, 0x05, 0x05, 0x00, 0x03, 0x07, 0x01, 0x01
        /*0010*/ 	.byte	0x02, 0x03, 0x00, 0x00, 0x02, 0x06, 0x01, 0x00, 0x04, 0x0b, 0x08, 0x00, 0x09, 0x00, 0x00, 0x00
        /*0020*/ 	.byte	0x00, 0x00, 0x00, 0x00


//--------------------- .nv.info._Z6kernelPf      --------------------------
	.section	.nv.info._Z6kernelPf,"",@"SHT_CUDA_INFO"
	.sectionflags	@""
	.align	4


	//----- nvinfo : EIATTR_CUDA_API_VERSION
	.align		4
        /*0000*/ 	.byte	0x04, 0x37
        /*0002*/ 	.short	(.L_7 - .L_6)
.L_6:
        /*0004*/ 	.word	0x00000082


	//----- nvinfo : EIATTR_KPARAM_INFO
	.align		4
.L_7:
        /*0008*/ 	.byte	0x04, 0x17
        /*000a*/ 	.short	(.L_9 - .L_8)
.L_8:
        /*000c*/ 	.word	0x00000000
        /*0010*/ 	.short	0x0000
        /*0012*/ 	.short	0x0000
        /*0014*/ 	.byte	0x00, 0xf5, 0x21, 0x00


	//----- nvinfo : EIATTR_SPARSE_MMA_MASK
	.align		4
.L_9:
        /*0018*/ 	.byte	0x03, 0x50
        /*001a*/ 	.short	0x0000


	//----- nvinfo : EIATTR_MAXREG_COUNT
	.align		4
        /*001c*/ 	.byte	0x03, 0x1b
        /*001e*/ 	.short	0x00ff


	//----- nvinfo : EIATTR_MERCURY_ISA_VERSION
	.align		4
        /*0020*/ 	.byte	0x03, 0x5f
        /*0022*/ 	.short	0x0101


	//----- nvinfo : EIATTR_VRC_CTA_INIT_COUNT
	.align		4
        /*0024*/ 	.byte	0x02, 0x4a
	.zero		1
	.zero		1


	//----- nvinfo : EIATTR_EXIT_INSTR_OFFSETS
	.align		4
        /*0028*/ 	.byte	0x04, 0x1c
        /*002a*/ 	.short	(.L_11 - .L_10)


	//   ....[0]....
.L_10:
        /*002c*/ 	.word	0x00000070


	//   ....[1]....
        /*0030*/ 	.word	0x00000110


	//----- nvinfo : EIATTR_CBANK_PARAM_SIZE
	.align		4
.L_11:
        /*0034*/ 	.byte	0x03, 0x19
        /*0036*/ 	.short	0x0008


	//----- nvinfo : EIATTR_PARAM_CBANK
	.align		4
        /*0038*/ 	.byte	0x04, 0x0a
        /*003a*/ 	.short	(.L_13 - .L_12)
	.align		4
.L_12:
        /*003c*/ 	.word	index@(.nv.constant0._Z6kernelPf)
        /*0040*/ 	.short	0x0380
        /*0042*/ 	.short	0x0008


	//----- nvinfo : EIATTR_SW_WAR
	.align		4
.L_13:
        /*0044*/ 	.byte	0x04, 0x36
        /*0046*/ 	.short	(.L_15 - .L_14)
.L_14:
        /*0048*/ 	.word	0x00000008
.L_15:


//--------------------- .nv.callgraph             --------------------------
	.section	.nv.callgraph,"",@"SHT_CUDA_CALLGRAPH"
	.align	4
	.sectionentsize	8
	.align		4
        /*0000*/ 	.word	0x00000000
	.align		4
        /*0004*/ 	.word	0xffffffff
	.align		4
        /*0008*/ 	.word	0x00000000
	.align		4
        /*000c*/ 	.word	0xfffffffe
	.align		4
        /*0010*/ 	.word	0x00000000
	.align		4
        /*0014*/ 	.word	0xfffffffd
	.align		4
        /*0018*/ 	.word	0x00000000
	.align		4
        /*001c*/ 	.word	0xfffffffc


//--------------------- .text._Z6kernelPf         --------------------------
	.section	.text._Z6kernelPf,"ax",@progbits
	.align	128
        .global         _Z6kernelPf
        .type           _Z6kernelPf,@function
        .size           _Z6kernelPf,(.L_x_1 - _Z6kernelPf)
        .other          _Z6kernelPf,@"STO_CUDA_ENTRY STV_DEFAULT"
_Z6kernelPf:
.text._Z6kernelPf:
[----:B------:R-:W-:Y:S01]  /*0000*/  LDC R1, c[0x0][0x37c] ;  /* 0x0000df00ff017b82 */ /* 0x000fe20000000800 */
[----:B------:R-:W0:Y:S07]  /*0010*/  S2R R0, SR_TID.X ;  /* 0x0000000000007919 */ /* 0x000e2e0000002100 */
[----:B------:R-:W0:Y:S08]  /*0020*/  S2UR UR4, SR_CTAID.X ;  /* 0x00000000000479c3 */ /* 0x000e300000002500 */
[----:B------:R-:W0:Y:S02]  /*0030*/  LDC R7, c[0x0][0x360] ;  /* 0x0000d800ff077b82 */ /* 0x000e240000000800 */
[----:B0-----:R-:W-:-:S05]  /*0040*/  IMAD R7, R7, UR4, R0 ;  /* 0x0000000407077c24 */ /* 0x001fca000f8e0200 */
[----:B------:R-:W-:-:S04]  /*0050*/  IADD3 R3, PT, PT, R7, -0x1, RZ ;  /* 0xffffffff07037810 */ /* 0x000fc80007ffe0ff */
[----:B------:R-:W-:-:S13]  /*0060*/  ISETP.GT.U32.AND P0, PT, R3, 0x401, PT ;  /* 0x000004010300780c */ /* 0x000fda0003f04070 */
[----:B------:R-:W-:Y:S05]  /*0070*/  @P0 EXIT ;  /* 0x000000000000094d */ /* 0x000fea0003800000 */
[----:B------:R-:W0:Y:S01]  /*0080*/  LDC.64 R4, c[0x0][0x380] ;  /* 0x0000e000ff047b82 */ /* 0x000e220000000a00 */
[----:B------:R-:W1:Y:S01]  /*0090*/  LDCU.64 UR4, c[0x0][0x358] ;  /* 0x00006b00ff0477ac */ /* 0x000e620008000a00 */
[----:B0-----:R-:W-:-:S04]  /*00a0*/  IMAD.WIDE.U32 R2, R3, 0x4, R4 ;  /* 0x0000000403027825 */ /* 0x001fc800078e0004 */
[----:B------:R-:W-:Y:S02]  /*00b0*/  IMAD.WIDE.U32 R4, R7, 0x4, R4 ;  /* 0x0000000407047825 */ /* 0x000fe400078e0004 */
[----:B-1----:R-:W2:Y:S04]  /*00c0*/  LDG.E R2, desc[UR4][R2.64] ;  /* 0x0000000402027981 */ /* 0x002ea8000c1e1900 */
[----:B------:R-:W2:Y:S02]  /*00d0*/  LDG.E R7, desc[UR4][R4.64+0x4] ;  /* 0x0000040404077981 */ /* 0x000ea4000c1e1900 */
[----:B--2---:R-:W-:-:S04]  /*00e0*/  FADD R7, R2, R7 ;  /* 0x0000000702077221 */ /* 0x004fc80000000000 */
[----:B------:R-:W-:-:S05]  /*00f0*/  FMUL R7, R7, 0.5 ;  /* 0x3f00000007077820 */ /* 0x000fca0000400000 */
[----:B------:R-:W-:Y:S01]  /*0100*/  STG.E desc[UR4][R4.64], R7 ;  /* 0x0000000704007986 */ /* 0x000fe2000c101904 */
[----:B------:R-:W-:Y:S05]  /*0110*/  EXIT ;  /* 0x000000000000794d */ /* 0x000fea0003800000 */
.L_x_0:
[----:B------:R-:W-:-:S00]  /*0120*/  BRA `(.L_x_0) ;  /* 0xfffffffc00fc7947 */ /* 0x000fc0000383ffff */
[----:B------:R-:W-:-:S00]  /*0130*/  NOP ;  /* 0x0000000000007918 */ /* 0x000fc00000000000 */
        /* <DEDUP_REMOVED lines=12> */
.L_x_1:


//--------------------- .nv.shared.reserved.0     --------------------------
	.section	.nv.shared.reserved.0,"aw",@nobits
	.weak		__nv_reservedSMEM_offset_0_alias
	.size		__nv_reservedSMEM_offset_0_alias, 0, 64
	.other		__nv_reservedSMEM_offset_0_alias,@"STO_CUDA_RESERVED_SHARED STV_DEFAULT"
__nv_reservedSMEM_offset_0_alias:
	.zero		0
	.zero		64


//--------------------- .nv.constant0._Z6kernelPf --------------------------
	.section	.nv.constant0._Z6kernelPf,"a",@progbits
	.sectionflags	@""
	.align	4
.nv.constant0._Z6kernelPf:
	.zero		904


//--------------------- SYMBOLS --------------------------

	.type		.nv.reservedSmem.offset0,@object
	.size		.nv.reservedSmem.offset0,0x4
